//
// Generated by NVIDIA NVVM Compiler
//
// Compiler Build ID: CL-36424714
// Cuda compilation tools, release 13.0, V13.0.88
// Based on NVVM 20.0.0
//

.version 9.0
.target sm_100
.address_size 64

	// .globl	vector_add_kernel

.visible .entry vector_add_kernel(
	.param .u64 .ptr .align 1 vector_add_kernel_param_0,
	.param .u64 .ptr .align 1 vector_add_kernel_param_1,
	.param .u64 .ptr .align 1 vector_add_kernel_param_2,
	.param .u32 vector_add_kernel_param_3
)
{
	.reg .pred 	%p<2>;
	.reg .b32 	%r<6>;
	.reg .b32 	%f<4>;
	.reg .b64 	%rd<11>;

	ld.param.u64 	%rd1, [vector_add_kernel_param_0];
	ld.param.u64 	%rd2, [vector_add_kernel_param_1];
	ld.param.u64 	%rd3, [vector_add_kernel_param_2];
	ld.param.u32 	%r2, [vector_add_kernel_param_3];
	mov.u32 	%r3, %ctaid.x;
	mov.u32 	%r4, %ntid.x;
	mov.u32 	%r5, %tid.x;
	mad.lo.s32 	%r1, %r3, %r4, %r5;
	setp.ge.s32 	%p1, %r1, %r2;
	@%p1 bra 	$L__BB0_2;
	cvta.to.global.u64 	%rd4, %rd2;
	cvta.to.global.u64 	%rd5, %rd3;
	cvta.to.global.u64 	%rd6, %rd1;
	mul.wide.s32 	%rd7, %r1, 4;
	add.s64 	%rd8, %rd4, %rd7;
	ld.global.f32 	%f1, [%rd8];
	add.s64 	%rd9, %rd5, %rd7;
	ld.global.f32 	%f2, [%rd9];
	add.f32 	%f3, %f1, %f2;
	add.s64 	%rd10, %rd6, %rd7;
	st.global.f32 	[%rd10], %f3;
$L__BB0_2:
	ret;

}
	// .globl	vector_multiply_kernel
.visible .entry vector_multiply_kernel(
	.param .u64 .ptr .align 1 vector_multiply_kernel_param_0,
	.param .u64 .ptr .align 1 vector_multiply_kernel_param_1,
	.param .u64 .ptr .align 1 vector_multiply_kernel_param_2,
	.param .u32 vector_multiply_kernel_param_3
)
{
	.reg .pred 	%p<2>;
	.reg .b32 	%r<6>;
	.reg .b32 	%f<4>;
	.reg .b64 	%rd<11>;

	ld.param.u64 	%rd1, [vector_multiply_kernel_param_0];
	ld.param.u64 	%rd2, [vector_multiply_kernel_param_1];
	ld.param.u64 	%rd3, [vector_multiply_kernel_param_2];
	ld.param.u32 	%r2, [vector_multiply_kernel_param_3];
	mov.u32 	%r3, %ctaid.x;
	mov.u32 	%r4, %ntid.x;
	mov.u32 	%r5, %tid.x;
	mad.lo.s32 	%r1, %r3, %r4, %r5;
	setp.ge.s32 	%p1, %r1, %r2;
	@%p1 bra 	$L__BB1_2;
	cvta.to.global.u64 	%rd4, %rd2;
	cvta.to.global.u64 	%rd5, %rd3;
	cvta.to.global.u64 	%rd6, %rd1;
	mul.wide.s32 	%rd7, %r1, 4;
	add.s64 	%rd8, %rd4, %rd7;
	ld.global.f32 	%f1, [%rd8];
	add.s64 	%rd9, %rd5, %rd7;
	ld.global.f32 	%f2, [%rd9];
	mul.f32 	%f3, %f1, %f2;
	add.s64 	%rd10, %rd6, %rd7;
	st.global.f32 	[%rd10], %f3;
$L__BB1_2:
	ret;

}
	// .globl	vector_sub_kernel
.visible .entry vector_sub_kernel(
	.param .u64 .ptr .align 1 vector_sub_kernel_param_0,
	.param .u64 .ptr .align 1 vector_sub_kernel_param_1,
	.param .u64 .ptr .align 1 vector_sub_kernel_param_2,
	.param .u32 vector_sub_kernel_param_3
)
{
	.reg .pred 	%p<2>;
	.reg .b32 	%r<6>;
	.reg .b32 	%f<4>;
	.reg .b64 	%rd<11>;

	ld.param.u64 	%rd1, [vector_sub_kernel_param_0];
	ld.param.u64 	%rd2, [vector_sub_kernel_param_1];
	ld.param.u64 	%rd3, [vector_sub_kernel_param_2];
	ld.param.u32 	%r2, [vector_sub_kernel_param_3];
	mov.u32 	%r3, %ctaid.x;
	mov.u32 	%r4, %ntid.x;
	mov.u32 	%r5, %tid.x;
	mad.lo.s32 	%r1, %r3, %r4, %r5;
	setp.ge.s32 	%p1, %r1, %r2;
	@%p1 bra 	$L__BB2_2;
	cvta.to.global.u64 	%rd4, %rd2;
	cvta.to.global.u64 	%rd5, %rd3;
	cvta.to.global.u64 	%rd6, %rd1;
	mul.wide.s32 	%rd7, %r1, 4;
	add.s64 	%rd8, %rd4, %rd7;
	ld.global.f32 	%f1, [%rd8];
	add.s64 	%rd9, %rd5, %rd7;
	ld.global.f32 	%f2, [%rd9];
	sub.f32 	%f3, %f1, %f2;
	add.s64 	%rd10, %rd6, %rd7;
	st.global.f32 	[%rd10], %f3;
$L__BB2_2:
	ret;

}
	// .globl	vector_div_kernel
.visible .entry vector_div_kernel(
	.param .u64 .ptr .align 1 vector_div_kernel_param_0,
	.param .u64 .ptr .align 1 vector_div_kernel_param_1,
	.param .u64 .ptr .align 1 vector_div_kernel_param_2,
	.param .u32 vector_div_kernel_param_3
)
{
	.reg .pred 	%p<2>;
	.reg .b32 	%r<6>;
	.reg .b32 	%f<4>;
	.reg .b64 	%rd<11>;

	ld.param.u64 	%rd1, [vector_div_kernel_param_0];
	ld.param.u64 	%rd2, [vector_div_kernel_param_1];
	ld.param.u64 	%rd3, [vector_div_kernel_param_2];
	ld.param.u32 	%r2, [vector_div_kernel_param_3];
	mov.u32 	%r3, %ctaid.x;
	mov.u32 	%r4, %ntid.x;
	mov.u32 	%r5, %tid.x;
	mad.lo.s32 	%r1, %r3, %r4, %r5;
	setp.ge.s32 	%p1, %r1, %r2;
	@%p1 bra 	$L__BB3_2;
	cvta.to.global.u64 	%rd4, %rd2;
	cvta.to.global.u64 	%rd5, %rd3;
	cvta.to.global.u64 	%rd6, %rd1;
	mul.wide.s32 	%rd7, %r1, 4;
	add.s64 	%rd8, %rd4, %rd7;
	ld.global.f32 	%f1, [%rd8];
	add.s64 	%rd9, %rd5, %rd7;
	ld.global.f32 	%f2, [%rd9];
	div.rn.f32 	%f3, %f1, %f2;
	add.s64 	%rd10, %rd6, %rd7;
	st.global.f32 	[%rd10], %f3;
$L__BB3_2:
	ret;

}


// ===== COMPILED SASS (sm_100) =====

	.target	sm_100

	.elftype	@"ET_EXEC"


//--------------------- .note.nv.tkinfo           --------------------------
	.section	.note.nv.tkinfo,"",@"SHT_NOTE"
	.sectionflags	@"SHF_NOTE_NV_TKINFO"
	.tkinfo
        /*0018*/ 	.word	0x00000002
        /*0030*/ 	.string	""
        /*0030*/ 	.string	"ptxas"
        /*0030*/ 	.string	"Cuda compilation tools, release 13.0, V13.0.88"
        /*0030*/ 	.string	"Build cuda_13.0.r13.0/compiler.36424714_0"
        /*0030*/ 	.string	"-arch sm_100 -m 64 "



//--------------------- .note.nv.cuinfo           --------------------------
	.section	.note.nv.cuinfo,"",@"SHT_NOTE"
	.sectionflags	@"SHF_NOTE_NV_CUINFO"
        /*0018*/ 	.short	0x0002
        /*001a*/ 	.short	0x0064
        /*001c*/ 	.short	0x0082
	.zero		2


//--------------------- .nv.info                  --------------------------
	.section	.nv.info,"",@"SHT_CUDA_INFO"
	.align	4


	//----- nvinfo : EIATTR_REGCOUNT
	.align		4
        /*0000*/ 	.byte	0x04, 0x2f
        /*0002*/ 	.short	(.L_1 - .L_0)
	.align		4
.L_0:
        /*0004*/ 	.word	index@(vector_add_kernel)
        /*0008*/ 	.word	0x0000000c


	//----- nvinfo : EIATTR_FRAME_SIZE
	.align		4
.L_1:
        /*000c*/ 	.byte	0x04, 0x11
        /*000e*/ 	.short	(.L_3 - .L_2)
	.align		4
.L_2:
        /*0010*/ 	.word	index@(vector_add_kernel)
        /*0014*/ 	.word	0x00000000


	//----- nvinfo : EIATTR_REGCOUNT
	.align		4
.L_3:
        /*0018*/ 	.byte	0x04, 0x2f
        /*001a*/ 	.short	(.L_5 - .L_4)
	.align		4
.L_4:
        /*001c*/ 	.word	index@(vector_multiply_kernel)
        /*0020*/ 	.word	0x0000000c


	//----- nvinfo : EIATTR_FRAME_SIZE
	.align		4
.L_5:
        /*0024*/ 	.byte	0x04, 0x11
        /*0026*/ 	.short	(.L_7 - .L_6)
	.align		4
.L_6:
        /*0028*/ 	.word	index@(vector_multiply_kernel)
        /*002c*/ 	.word	0x00000000


	//----- nvinfo : EIATTR_REGCOUNT
	.align		4
.L_7:
        /*0030*/ 	.byte	0x04, 0x2f
        /*0032*/ 	.short	(.L_9 - .L_8)
	.align		4
.L_8:
        /*0034*/ 	.word	index@(vector_sub_kernel)
        /*0038*/ 	.word	0x0000000c


	//----- nvinfo : EIATTR_FRAME_SIZE
	.align		4
.L_9:
        /*003c*/ 	.byte	0x04, 0x11
        /*003e*/ 	.short	(.L_11 - .L_10)
	.align		4
.L_10:
        /*0040*/ 	.word	index@(vector_sub_kernel)
        /*0044*/ 	.word	0x00000000


	//----- nvinfo : EIATTR_REGCOUNT
	.align		4
.L_11:
        /*0048*/ 	.byte	0x04, 0x2f
        /*004a*/ 	.short	(.L_13 - .L_12)
	.align		4
.L_12:
        /*004c*/ 	.word	index@(vector_div_kernel)
        /*0050*/ 	.word	0x00000010


	//----- nvinfo : EIATTR_FRAME_SIZE
	.align		4
.L_13:
        /*0054*/ 	.byte	0x04, 0x11
        /*0056*/ 	.short	(.L_15 - .L_14)
	.align		4
.L_14:
        /*0058*/ 	.word	index@($__internal_0_$__cuda_sm3x_div_rn_noftz_f32_slowpath)
        /*005c*/ 	.word	0x00000000


	//----- nvinfo : EIATTR_FRAME_SIZE
	.align		4
.L_15:
        /*0060*/ 	.byte	0x04, 0x11
        /*0062*/ 	.short	(.L_17 - .L_16)
	.align		4
.L_16:
        /*0064*/ 	.word	index@(vector_div_kernel)
        /*0068*/ 	.word	0x00000000


	//----- nvinfo : EIATTR_MIN_STACK_SIZE
	.align		4
.L_17:
        /*006c*/ 	.byte	0x04, 0x12
        /*006e*/ 	.short	(.L_19 - .L_18)
	.align		4
.L_18:
        /*0070*/ 	.word	index@(vector_div_kernel)
        /*0074*/ 	.word	0x00000000


	//----- nvinfo : EIATTR_MIN_STACK_SIZE
	.align		4
.L_19:
        /*0078*/ 	.byte	0x04, 0x12
        /*007a*/ 	.short	(.L_21 - .L_20)
	.align		4
.L_20:
        /*007c*/ 	.word	index@(vector_sub_kernel)
        /*0080*/ 	.word	0x00000000


	//----- nvinfo : EIATTR_MIN_STACK_SIZE
	.align		4
.L_21:
        /*0084*/ 	.byte	0x04, 0x12
        /*0086*/ 	.short	(.L_23 - .L_22)
	.align		4
.L_22:
        /*0088*/ 	.word	index@(vector_multiply_kernel)
        /*008c*/ 	.word	0x00000000


	//----- nvinfo : EIATTR_MIN_STACK_SIZE
	.align		4
.L_23:
        /*0090*/ 	.byte	0x04, 0x12
        /*0092*/ 	.short	(.L_25 - .L_24)
	.align		4
.L_24:
        /*0094*/ 	.word	index@(vector_add_kernel)
        /*0098*/ 	.word	0x00000000
.L_25:


//--------------------- .nv.compat                --------------------------
	.section	.nv.compat,"",@"SHT_CUDA_COMPAT_INFO"
	.align	4
        /*0000*/ 	.byte	0x02, 0x09, 0x00, 0x00, 0x02, 0x02, 0x01, 0x00, 0x02, 0x05, 0x05, 0x00, 0x03, 0x07, 0x01, 0x01
        /*0010*/ 	.byte	0x02, 0x03, 0x00, 0x00, 0x02, 0x06, 0x01, 0x00, 0x04, 0x0b, 0x08, 0x00, 0x01, 0x00, 0x00, 0x00
        /*0020*/ 	.byte	0x00, 0x00, 0x00, 0x00


//--------------------- .nv.info.vector_div_kernel --------------------------
	.section	.nv.info.vector_div_kernel,"",@"SHT_CUDA_INFO"
	.sectionflags	@""
	.align	4


	//----- nvinfo : EIATTR_CUDA_API_VERSION
	.align		4
        /*0000*/ 	.byte	0x04, 0x37
        /*0002*/ 	.short	(.L_27 - .L_26)
.L_26:
        /*0004*/ 	.word	0x00000082


	//----- nvinfo : EIATTR_KPARAM_INFO
	.align		4
.L_27:
        /*0008*/ 	.byte	0x04, 0x17
        /*000a*/ 	.short	(.L_29 - .L_28)
.L_28:
        /*000c*/ 	.word	0x00000000
        /*0010*/ 	.short	0x0003
        /*0012*/ 	.short	0x0018
        /*0014*/ 	.byte	0x00, 0xf0, 0x11, 0x00


	//----- nvinfo : EIATTR_KPARAM_INFO
	.align		4
.L_29:
        /*0018*/ 	.byte	0x04, 0x17
        /*001a*/ 	.short	(.L_31 - .L_30)
.L_30:
        /*001c*/ 	.word	0x00000000
        /*0020*/ 	.short	0x0002
        /*0022*/ 	.short	0x0010
        /*0024*/ 	.byte	0x00, 0xf5, 0x21, 0x00


	//----- nvinfo : EIATTR_KPARAM_INFO
	.align		4
.L_31:
        /*0028*/ 	.byte	0x04, 0x17
        /*002a*/ 	.short	(.L_33 - .L_32)
.L_32:
        /*002c*/ 	.word	0x00000000
        /*0030*/ 	.short	0x0001
        /*0032*/ 	.short	0x0008
        /*0034*/ 	.byte	0x00, 0xf5, 0x21, 0x00


	//----- nvinfo : EIATTR_KPARAM_INFO
	.align		4
.L_33:
        /*0038*/ 	.byte	0x04, 0x17
        /*003a*/ 	.short	(.L_35 - .L_34)
.L_34:
        /*003c*/ 	.word	0x00000000
        /*0040*/ 	.short	0x0000
        /*0042*/ 	.short	0x0000
        /*0044*/ 	.byte	0x00, 0xf5, 0x21, 0x00


	//----- nvinfo : EIATTR_SPARSE_MMA_MASK
	.align		4
.L_35:
        /*0048*/ 	.byte	0x03, 0x50
        /*004a*/ 	.short	0x0000


	//----- nvinfo : EIATTR_MAXREG_COUNT
	.align		4
        /*004c*/ 	.byte	0x03, 0x1b
        /*004e*/ 	.short	0x00ff


	//----- nvinfo : EIATTR_MERCURY_ISA_VERSION
	.align		4
        /*0050*/ 	.byte	0x03, 0x5f
        /*0052*/ 	.short	0x0101


	//----- nvinfo : EIATTR_VRC_CTA_INIT_COUNT
	.align		4
        /*0054*/ 	.byte	0x02, 0x4a
	.zero		1
	.zero		1


	//----- nvinfo : EIATTR_EXIT_INSTR_OFFSETS
	.align		4
        /*0058*/ 	.byte	0x04, 0x1c
        /*005a*/ 	.short	(.L_37 - .L_36)


	//   ....[0]....
.L_36:
        /*005c*/ 	.word	0x00000070


	//   ....[1]....
        /*0060*/ 	.word	0x000001f0


	//----- nvinfo : EIATTR_CRS_STACK_SIZE
	.align		4
.L_37:
        /*0064*/ 	.byte	0x04, 0x1e
        /*0066*/ 	.short	(.L_39 - .L_38)
.L_38:
        /*0068*/ 	.word	0x00000000


	//----- nvinfo : EIATTR_CBANK_PARAM_SIZE
	.align		4
.L_39:
        /*006c*/ 	.byte	0x03, 0x19
        /*006e*/ 	.short	0x001c


	//----- nvinfo : EIATTR_PARAM_CBANK
	.align		4
        /*0070*/ 	.byte	0x04, 0x0a
        /*0072*/ 	.short	(.L_41 - .L_40)
	.align		4
.L_40:
        /*0074*/ 	.word	index@(.nv.constant0.vector_div_kernel)
        /*0078*/ 	.short	0x0380
        /*007a*/ 	.short	0x001c


	//----- nvinfo : EIATTR_SW_WAR
	.align		4
.L_41:
        /*007c*/ 	.byte	0x04, 0x36
        /*007e*/ 	.short	(.L_43 - .L_42)
.L_42:
        /*0080*/ 	.word	0x00000008
.L_43:


//--------------------- .nv.info.vector_sub_kernel --------------------------
	.section	.nv.info.vector_sub_kernel,"",@"SHT_CUDA_INFO"
	.sectionflags	@""
	.align	4


	//----- nvinfo : EIATTR_CUDA_API_VERSION
	.align		4
        /*0000*/ 	.byte	0x04, 0x37
        /*0002*/ 	.short	(.L_45 - .L_44)
.L_44:
        /*0004*/ 	.word	0x00000082


	//----- nvinfo : EIATTR_KPARAM_INFO
	.align		4
.L_45:
        /*0008*/ 	.byte	0x04, 0x17
        /*000a*/ 	.short	(.L_47 - .L_46)
.L_46:
        /*000c*/ 	.word	0x00000000
        /*0010*/ 	.short	0x0003
        /*0012*/ 	.short	0x0018
        /*0014*/ 	.byte	0x00, 0xf0, 0x11, 0x00


	//----- nvinfo : EIATTR_KPARAM_INFO
	.align		4
.L_47:
        /*0018*/ 	.byte	0x04, 0x17
        /*001a*/ 	.short	(.L_49 - .L_48)
.L_48:
        /*001c*/ 	.word	0x00000000
        /*0020*/ 	.short	0x0002
        /*0022*/ 	.short	0x0010
        /*0024*/ 	.byte	0x00, 0xf5, 0x21, 0x00


	//----- nvinfo : EIATTR_KPARAM_INFO
	.align		4
.L_49:
        /*0028*/ 	.byte	0x04, 0x17
        /*002a*/ 	.short	(.L_51 - .L_50)
.L_50:
        /*002c*/ 	.word	0x00000000
        /*0030*/ 	.short	0x0001
        /*0032*/ 	.short	0x0008
        /*0034*/ 	.byte	0x00, 0xf5, 0x21, 0x00


	//----- nvinfo : EIATTR_KPARAM_INFO
	.align		4
.L_51:
        /*0038*/ 	.byte	0x04, 0x17
        /*003a*/ 	.short	(.L_53 - .L_52)
.L_52:
        /*003c*/ 	.word	0x00000000
        /*0040*/ 	.short	0x0000
        /*0042*/ 	.short	0x0000
        /*0044*/ 	.byte	0x00, 0xf5, 0x21, 0x00


	//----- nvinfo : EIATTR_SPARSE_MMA_MASK
	.align		4
.L_53:
        /*0048*/ 	.byte	0x03, 0x50
        /*004a*/ 	.short	0x0000


	//----- nvinfo : EIATTR_MAXREG_COUNT
	.align		4
        /*004c*/ 	.byte	0x03, 0x1b
        /*004e*/ 	.short	0x00ff


	//----- nvinfo : EIATTR_MERCURY_ISA_VERSION
	.align		4
        /*0050*/ 	.byte	0x03, 0x5f
        /*0052*/ 	.short	0x0101


	//----- nvinfo : EIATTR_VRC_CTA_INIT_COUNT
	.align		4
        /*0054*/ 	.byte	0x02, 0x4a
	.zero		1
	.zero		1


	//----- nvinfo : EIATTR_EXIT_INSTR_OFFSETS
	.align		4
        /*0058*/ 	.byte	0x04, 0x1c
        /*005a*/ 	.short	(.L_55 - .L_54)


	//   ....[0]....
.L_54:
        /*005c*/ 	.word	0x00000070


	//   ....[1]....
        /*0060*/ 	.word	0x00000130


	//----- nvinfo : EIATTR_CBANK_PARAM_SIZE
	.align		4
.L_55:
        /*0064*/ 	.byte	0x03, 0x19
        /*0066*/ 	.short	0x001c


	//----- nvinfo : EIATTR_PARAM_CBANK
	.align		4
        /*0068*/ 	.byte	0x04, 0x0a
        /*006a*/ 	.short	(.L_57 - .L_56)
	.align		4
.L_56:
        /*006c*/ 	.word	index@(.nv.constant0.vector_sub_kernel)
        /*0070*/ 	.short	0x0380
        /*0072*/ 	.short	0x001c


	//----- nvinfo : EIATTR_SW_WAR
	.align		4
.L_57:
        /*0074*/ 	.byte	0x04, 0x36
        /*0076*/ 	.short	(.L_59 - .L_58)
.L_58:
        /*0078*/ 	.word	0x00000008
.L_59:


//--------------------- .nv.info.vector_multiply_kernel --------------------------
	.section	.nv.info.vector_multiply_kernel,"",@"SHT_CUDA_INFO"
	.sectionflags	@""
	.align	4


	//----- nvinfo : EIATTR_CUDA_API_VERSION
	.align		4
        /*0000*/ 	.byte	0x04, 0x37
        /*0002*/ 	.short	(.L_61 - .L_60)
.L_60:
        /*0004*/ 	.word	0x00000082


	//----- nvinfo : EIATTR_KPARAM_INFO
	.align		4
.L_61:
        /*0008*/ 	.byte	0x04, 0x17
        /*000a*/ 	.short	(.L_63 - .L_62)
.L_62:
        /*000c*/ 	.word	0x00000000
        /*0010*/ 	.short	0x0003
        /*0012*/ 	.short	0x0018
        /*0014*/ 	.byte	0x00, 0xf0, 0x11, 0x00


	//----- nvinfo : EIATTR_KPARAM_INFO
	.align		4
.L_63:
        /*0018*/ 	.byte	0x04, 0x17
        /*001a*/ 	.short	(.L_65 - .L_64)
.L_64:
        /*001c*/ 	.word	0x00000000
        /*0020*/ 	.short	0x0002
        /*0022*/ 	.short	0x0010
        /*0024*/ 	.byte	0x00, 0xf5, 0x21, 0x00


	//----- nvinfo : EIATTR_KPARAM_INFO
	.align		4
.L_65:
        /*0028*/ 	.byte	0x04, 0x17
        /*002a*/ 	.short	(.L_67 - .L_66)
.L_66:
        /*002c*/ 	.word	0x00000000
        /*0030*/ 	.short	0x0001
        /*0032*/ 	.short	0x0008
        /*0034*/ 	.byte	0x00, 0xf5, 0x21, 0x00


	//----- nvinfo : EIATTR_KPARAM_INFO
	.align		4
.L_67:
        /*0038*/ 	.byte	0x04, 0x17
        /*003a*/ 	.short	(.L_69 - .L_68)
.L_68:
        /*003c*/ 	.word	0x00000000
        /*0040*/ 	.short	0x0000
        /*0042*/ 	.short	0x0000
        /*0044*/ 	.byte	0x00, 0xf5, 0x21, 0x00


	//----- nvinfo : EIATTR_SPARSE_MMA_MASK
	.align		4
.L_69:
        /*0048*/ 	.byte	0x03, 0x50
        /*004a*/ 	.short	0x0000


	//----- nvinfo : EIATTR_MAXREG_COUNT
	.align		4
        /*004c*/ 	.byte	0x03, 0x1b
        /*004e*/ 	.short	0x00ff


	//----- nvinfo : EIATTR_MERCURY_ISA_VERSION
	.align		4
        /*0050*/ 	.byte	0x03, 0x5f
        /*0052*/ 	.short	0x0101


	//----- nvinfo : EIATTR_VRC_CTA_INIT_COUNT
	.align		4
        /*0054*/ 	.byte	0x02, 0x4a
	.zero		1
	.zero		1


	//----- nvinfo : EIATTR_EXIT_INSTR_OFFSETS
	.align		4
        /*0058*/ 	.byte	0x04, 0x1c
        /*005a*/ 	.short	(.L_71 - .L_70)


	//   ....[0]....
.L_70:
        /*005c*/ 	.word	0x00000070


	//   ....[1]....
        /*0060*/ 	.word	0x00000130


	//----- nvinfo : EIATTR_CBANK_PARAM_SIZE
	.align		4
.L_71:
        /*0064*/ 	.byte	0x03, 0x19
        /*0066*/ 	.short	0x001c


	//----- nvinfo : EIATTR_PARAM_CBANK
	.align		4
        /*0068*/ 	.byte	0x04, 0x0a
        /*006a*/ 	.short	(.L_73 - .L_72)
	.align		4
.L_72:
        /*006c*/ 	.word	index@(.nv.constant0.vector_multiply_kernel)
        /*0070*/ 	.short	0x0380
        /*0072*/ 	.short	0x001c


	//----- nvinfo : EIATTR_SW_WAR
	.align		4
.L_73:
        /*0074*/ 	.byte	0x04, 0x36
        /*0076*/ 	.short	(.L_75 - .L_74)
.L_74:
        /*0078*/ 	.word	0x00000008
.L_75:


//--------------------- .nv.info.vector_add_kernel --------------------------
	.section	.nv.info.vector_add_kernel,"",@"SHT_CUDA_INFO"
	.sectionflags	@""
	.align	4


	//----- nvinfo : EIATTR_CUDA_API_VERSION
	.align		4
        /*0000*/ 	.byte	0x04, 0x37
        /*0002*/ 	.short	(.L_77 - .L_76)
.L_76:
        /*0004*/ 	.word	0x00000082


	//----- nvinfo : EIATTR_KPARAM_INFO
	.align		4
.L_77:
        /*0008*/ 	.byte	0x04, 0x17
        /*000a*/ 	.short	(.L_79 - .L_78)
.L_78:
        /*000c*/ 	.word	0x00000000
        /*0010*/ 	.short	0x0003
        /*0012*/ 	.short	0x0018
        /*0014*/ 	.byte	0x00, 0xf0, 0x11, 0x00


	//----- nvinfo : EIATTR_KPARAM_INFO
	.align		4
.L_79:
        /*0018*/ 	.byte	0x04, 0x17
        /*001a*/ 	.short	(.L_81 - .L_80)
.L_80:
        /*001c*/ 	.word	0x00000000
        /*0020*/ 	.short	0x0002
        /*0022*/ 	.short	0x0010
        /*0024*/ 	.byte	0x00, 0xf5, 0x21, 0x00


	//----- nvinfo : EIATTR_KPARAM_INFO
	.align		4
.L_81:
        /*0028*/ 	.byte	0x04, 0x17
        /*002a*/ 	.short	(.L_83 - .L_82)
.L_82:
        /*002c*/ 	.word	0x00000000
        /*0030*/ 	.short	0x0001
        /*0032*/ 	.short	0x0008
        /*0034*/ 	.byte	0x00, 0xf5, 0x21, 0x00


	//----- nvinfo : EIATTR_KPARAM_INFO
	.align		4
.L_83:
        /*0038*/ 	.byte	0x04, 0x17
        /*003a*/ 	.short	(.L_85 - .L_84)
.L_84:
        /*003c*/ 	.word	0x00000000
        /*0040*/ 	.short	0x0000
        /*0042*/ 	.short	0x0000
        /*0044*/ 	.byte	0x00, 0xf5, 0x21, 0x00


	//----- nvinfo : EIATTR_SPARSE_MMA_MASK
	.align		4
.L_85:
        /*0048*/ 	.byte	0x03, 0x50
        /*004a*/ 	.short	0x0000


	//----- nvinfo : EIATTR_MAXREG_COUNT
	.align		4
        /*004c*/ 	.byte	0x03, 0x1b
        /*004e*/ 	.short	0x00ff


	//----- nvinfo : EIATTR_MERCURY_ISA_VERSION
	.align		4
        /*0050*/ 	.byte	0x03, 0x5f
        /*0052*/ 	.short	0x0101


	//----- nvinfo : EIATTR_VRC_CTA_INIT_COUNT
	.align		4
        /*0054*/ 	.byte	0x02, 0x4a
	.zero		1
	.zero		1


	//----- nvinfo : EIATTR_EXIT_INSTR_OFFSETS
	.align		4
        /*0058*/ 	.byte	0x04, 0x1c
        /*005a*/ 	.short	(.L_87 - .L_86)


	//   ....[0]....
.L_86:
        /*005c*/ 	.word	0x00000070


	//   ....[1]....
        /*0060*/ 	.word	0x00000130


	//----- nvinfo : EIATTR_CBANK_PARAM_SIZE
	.align		4
.L_87:
        /*0064*/ 	.byte	0x03, 0x19
        /*0066*/ 	.short	0x001c


	//----- nvinfo : EIATTR_PARAM_CBANK
	.align		4
        /*0068*/ 	.byte	0x04, 0x0a
        /*006a*/ 	.short	(.L_89 - .L_88)
	.align		4
.L_88:
        /*006c*/ 	.word	index@(.nv.constant0.vector_add_kernel)
        /*0070*/ 	.short	0x0380
        /*0072*/ 	.short	0x001c


	//----- nvinfo : EIATTR_SW_WAR
	.align		4
.L_89:
        /*0074*/ 	.byte	0x04, 0x36
        /*0076*/ 	.short	(.L_91 - .L_90)
.L_90:
        /*0078*/ 	.word	0x00000008
.L_91:


//--------------------- .nv.callgraph             --------------------------
	.section	.nv.callgraph,"",@"SHT_CUDA_CALLGRAPH"
	.align	4
	.sectionentsize	8
	.align		4
        /*0000*/ 	.word	0x00000000
	.align		4
        /*0004*/ 	.word	0xffffffff
	.align		4
        /*0008*/ 	.word	0x00000000
	.align		4
        /*000c*/ 	.word	0xfffffffe
	.align		4
        /*0010*/ 	.word	0x00000000
	.align		4
        /*0014*/ 	.word	0xfffffffd
	.align		4
        /*0018*/ 	.word	0x00000000
	.align		4
        /*001c*/ 	.word	0xfffffffc


//--------------------- .text.vector_div_kernel   --------------------------
	.section	.text.vector_div_kernel,"ax",@progbits
	.align	128
        .global         vector_div_kernel
        .type           vector_div_kernel,@function
        .size           vector_div_kernel,(.L_x_17 - vector_div_kernel)
        .other          vector_div_kernel,@"STO_CUDA_ENTRY STV_DEFAULT"
vector_div_kernel:
.text.vector_div_kernel:
[----:B------:R-:W-:Y:S01]  /*0000*/  LDC R1, c[0x0][0x37c] ;  /* 0x0000df00ff017b82 */ /* 0x000fe20000000800 */
[----:B------:R-:W0:Y:S07]  /*0010*/  S2R R3, SR_TID.X ;  /* 0x0000000000037919 */ /* 0x000e2e0000002100 */
[----:B------:R-:W0:Y:S01]  /*0020*/  S2UR UR4, SR_CTAID.X ;  /* 0x00000000000479c3 */ /* 0x000e220000002500 */
[----:B------:R-:W1:Y:S07]  /*0030*/  LDCU UR5, c[0x0][0x398] ;  /* 0x00007300ff0577ac */ /* 0x000e6e0008000800 */
[----:B------:R-:W0:Y:S02]  /*0040*/  LDC R2, c[0x0][0x360] ;  /* 0x0000d800ff027b82 */ /* 0x000e240000000800 */
[----:B0-----:R-:W-:-:S05]  /*0050*/  IMAD R2, R2, UR4, R3 ;  /* 0x0000000402027c24 */ /* 0x001fca000f8e0203 */
[----:B-1----:R-:W-:-:S13]  /*0060*/  ISETP.GE.AND P0, PT, R2, UR5, PT ;  /* 0x0000000502007c0c */ /* 0x002fda000bf06270 */
[----:B------:R-:W-:Y:S05]  /*0070*/  @P0 EXIT ;  /* 0x000000000000094d */ /* 0x000fea0003800000 */
[----:B------:R-:W0:Y:S01]  /*0080*/  LDC.64 R6, c[0x0][0x390] ;  /* 0x0000e400ff067b82 */ /* 0x000e220000000a00 */
[----:B------:R-:W1:Y:S07]  /*0090*/  LDCU.64 UR4, c[0x0][0x358] ;  /* 0x00006b00ff0477ac */ /* 0x000e6e0008000a00 */
[----:B------:R-:W2:Y:S01]  /*00a0*/  LDC.64 R4, c[0x0][0x388] ;  /* 0x0000e200ff047b82 */ /* 0x000ea20000000a00 */
[----:B0-----:R-:W-:-:S05]  /*00b0*/  IMAD.WIDE R6, R2, 0x4, R6 ;  /* 0x0000000402067825 */ /* 0x001fca00078e0206 */
[----:B-1----:R-:W3:Y:S01]  /*00c0*/  LDG.E R3, desc[UR4][R6.64] ;  /* 0x0000000406037981 */ /* 0x002ee2000c1e1900 */
[----:B--2---:R-:W-:-:S05]  /*00d0*/  IMAD.WIDE R4, R2, 0x4, R4 ;  /* 0x0000000402047825 */ /* 0x004fca00078e0204 */
[----:B------:R-:W2:Y:S01]  /*00e0*/  LDG.E R0, desc[UR4][R4.64] ;  /* 0x0000000404007981 */ /* 0x000ea2000c1e1900 */
[----:B------:R-:W-:Y:S01]  /*00f0*/  BSSY.RECONVERGENT B0, `(.L_x_0) ;  /* 0x000000c000007945 */ /* 0x000fe20003800200 */
[----:B---3--:R-:W0:Y:S08]  /*0100*/  MUFU.RCP R8, R3 ;  /* 0x0000000300087308 */ /* 0x008e300000001000 */
[----:B--2---:R-:W1:Y:S01]  /*0110*/  FCHK P0, R0, R3 ;  /* 0x0000000300007302 */ /* 0x004e620000000000 */
[----:B0-----:R-:W-:-:S04]  /*0120*/  FFMA R9, -R3, R8, 1 ;  /* 0x3f80000003097423 */ /* 0x001fc80000000108 */
[----:B------:R-:W-:-:S04]  /*0130*/  FFMA R9, R8, R9, R8 ;  /* 0x0000000908097223 */ /* 0x000fc80000000008 */
[----:B------:R-:W-:-:S04]  /*0140*/  FFMA R8, R0, R9, RZ ;  /* 0x0000000900087223 */ /* 0x000fc800000000ff */
[----:B------:R-:W-:-:S04]  /*0150*/  FFMA R10, -R3, R8, R0 ;  /* 0x00000008030a7223 */ /* 0x000fc80000000100 */
[----:B------:R-:W-:Y:S01]  /*0160*/  FFMA R9, R9, R10, R8 ;  /* 0x0000000a09097223 */ /* 0x000fe20000000008 */
[----:B-1----:R-:W-:Y:S06]  /*0170*/  @!P0 BRA `(.L_x_1) ;  /* 0x00000000000c8947 */ /* 0x002fec0003800000 */
[----:B------:R-:W-:-:S07]  /*0180*/  MOV R4, 0x1a0 ;  /* 0x000001a000047802 */ /* 0x000fce0000000f00 */
[----:B------:R-:W-:Y:S05]  /*0190*/  CALL.REL.NOINC `($__internal_0_$__cuda_sm3x_div_rn_noftz_f32_slowpath) ;  /* 0x0000000000187944 */ /* 0x000fea0003c00000 */
[----:B------:R-:W-:-:S07]  /*01a0*/  IMAD.MOV.U32 R9, RZ, RZ, R0 ;  /* 0x000000ffff097224 */ /* 0x000fce00078e0000 */
.L_x_1:
[----:B------:R-:W-:Y:S05]  /*01b0*/  BSYNC.RECONVERGENT B0 ;  /* 0x0000000000007941 */ /* 0x000fea0003800200 */
.L_x_0:
[----:B------:R-:W0:Y:S02]  /*01c0*/  LDC.64 R4, c[0x0][0x380] ;  /* 0x0000e000ff047b82 */ /* 0x000e240000000a00 */
[----:B0-----:R-:W-:-:S05]  /*01d0*/  IMAD.WIDE R2, R2, 0x4, R4 ;  /* 0x0000000402027825 */ /* 0x001fca00078e0204 */
[----:B------:R-:W-:Y:S01]  /*01e0*/  STG.E desc[UR4][R2.64], R9 ;  /* 0x0000000902007986 */ /* 0x000fe2000c101904 */
[----:B------:R-:W-:Y:S05]  /*01f0*/  EXIT ;  /* 0x000000000000794d */ /* 0x000fea0003800000 */
        .weak           $__internal_0_$__cuda_sm3x_div_rn_noftz_f32_slowpath
        .type           $__internal_0_$__cuda_sm3x_div_rn_noftz_f32_slowpath,@function
        .size           $__internal_0_$__cuda_sm3x_div_rn_noftz_f32_slowpath,(.L_x_17 - $__internal_0_$__cuda_sm3x_div_rn_noftz_f32_slowpath)
$__internal_0_$__cuda_sm3x_div_rn_noftz_f32_slowpath:
[--C-:B------:R-:W-:Y:S01]  /*0200*/  SHF.R.U32.HI R6, RZ, 0x17, R3.reuse ;  /* 0x00000017ff067819 */ /* 0x100fe20000011603 */
[----:B------:R-:W-:Y:S01]  /*0210*/  BSSY.RECONVERGENT B1, `(.L_x_2) ;  /* 0x0000064000017945 */ /* 0x000fe20003800200 */
[--C-:B------:R-:W-:Y:S01]  /*0220*/  SHF.R.U32.HI R5, RZ, 0x17, R0.reuse ;  /* 0x00000017ff057819 */ /* 0x100fe20000011600 */
[----:B------:R-:W-:Y:S01]  /*0230*/  IMAD.MOV.U32 R7, RZ, RZ, R0 ;  /* 0x000000ffff077224 */ /* 0x000fe200078e0000 */
[----:B------:R-:W-:Y:S01]  /*0240*/  LOP3.LUT R6, R6, 0xff, RZ, 0xc0, !PT ;  /* 0x000000ff06067812 */ /* 0x000fe200078ec0ff */
[----:B------:R-:W-:Y:S01]  /*0250*/  IMAD.MOV.U32 R8, RZ, RZ, R3 ;  /* 0x000000ffff087224 */ /* 0x000fe200078e0003 */
[----:B------:R-:W-:-:S03]  /*0260*/  LOP3.LUT R5, R5, 0xff, RZ, 0xc0, !PT ;  /* 0x000000ff05057812 */ /* 0x000fc600078ec0ff */
[----:B------:R-:W-:Y:S02]  /*0270*/  VIADD R11, R6, 0xffffffff ;  /* 0xffffffff060b7836 */ /* 0x000fe40000000000 */
[----:B------:R-:W-:-:S03]  /*0280*/  VIADD R10, R5, 0xffffffff ;  /* 0xffffffff050a7836 */ /* 0x000fc60000000000 */
[----:B------:R-:W-:-:S04]  /*0290*/  ISETP.GT.U32.AND P0, PT, R11, 0xfd, PT ;  /* 0x000000fd0b00780c */ /* 0x000fc80003f04070 */
[----:B------:R-:W-:-:S13]  /*02a0*/  ISETP.GT.U32.OR P0, PT, R10, 0xfd, P0 ;  /* 0x000000fd0a00780c */ /* 0x000fda0000704470 */
[----:B------:R-:W-:Y:S01]  /*02b0*/  @!P0 IMAD.MOV.U32 R9, RZ, RZ, RZ ;  /* 0x000000ffff098224 */ /* 0x000fe200078e00ff */
[----:B------:R-:W-:Y:S06]  /*02c0*/  @!P0 BRA `(.L_x_3) ;  /* 0x00000000005c8947 */ /* 0x000fec0003800000 */
[----:B------:R-:W-:Y:S02]  /*02d0*/  FSETP.GTU.FTZ.AND P0, PT, |R0|, +INF , PT ;  /* 0x7f8000000000780b */ /* 0x000fe40003f1c200 */
[----:B------:R-:W-:-:S04]  /*02e0*/  FSETP.GTU.FTZ.AND P1, PT, |R3|, +INF , PT ;  /* 0x7f8000000300780b */ /* 0x000fc80003f3c200 */
[----:B------:R-:W-:-:S13]  /*02f0*/  PLOP3.LUT P0, PT, P0, P1, PT, 0xf8, 0x8f ;  /* 0x00000000008f781c */ /* 0x000fda0000703f70 */
[----:B------:R-:W-:Y:S05]  /*0300*/  @P0 BRA `(.L_x_4) ;  /* 0x00000004004c0947 */ /* 0x000fea0003800000 */
[----:B------:R-:W-:-:S13]  /*0310*/  LOP3.LUT P0, RZ, R8, 0x7fffffff, R7, 0xc8, !PT ;  /* 0x7fffffff08ff7812 */ /* 0x000fda000780c807 */
[----:B------:R-:W-:Y:S05]  /*0320*/  @!P0 BRA `(.L_x_5) ;  /* 0x00000004003c8947 */ /* 0x000fea0003800000 */
[C---:B------:R-:W-:Y:S02]  /*0330*/  FSETP.NEU.FTZ.AND P2, PT, |R0|.reuse, +INF , PT ;  /* 0x7f8000000000780b */ /* 0x040fe40003f5d200 */
[----:B------:R-:W-:Y:S02]  /*0340*/  FSETP.NEU.FTZ.AND P1, PT, |R3|, +INF , PT ;  /* 0x7f8000000300780b */ /* 0x000fe40003f3d200 */
[----:B------:R-:W-:-:S11]  /*0350*/  FSETP.NEU.FTZ.AND P0, PT, |R0|, +INF , PT ;  /* 0x7f8000000000780b */ /* 0x000fd60003f1d200 */
[----:B------:R-:W-:Y:S05]  /*0360*/  @!P1 BRA !P2, `(.L_x_5) ;  /* 0x00000004002c9947 */ /* 0x000fea0005000000 */
[----:B------:R-:W-:-:S04]  /*0370*/  LOP3.LUT P2, RZ, R7, 0x7fffffff, RZ, 0xc0, !PT ;  /* 0x7fffffff07ff7812 */ /* 0x000fc8000784c0ff */
[----:B------:R-:W-:-:S13]  /*0380*/  PLOP3.LUT P1, PT, P1, P2, PT, 0x2f, 0xf2 ;  /* 0x0000000000f2781c */ /* 0x000fda0000f24577 */
[----:B------:R-:W-:Y:S05]  /*0390*/  @P1 BRA `(.L_x_6) ;  /* 0x0000000400181947 */ /* 0x000fea0003800000 */
[----:B------:R-:W-:-:S04]  /*03a0*/  LOP3.LUT P1, RZ, R8, 0x7fffffff, RZ, 0xc0, !PT ;  /* 0x7fffffff08ff7812 */ /* 0x000fc8000782c0ff */
[----:B------:R-:W-:-:S13]  /*03b0*/  PLOP3.LUT P0, PT, P0, P1, PT, 0x2f, 0xf2 ;  /* 0x0000000000f2781c */ /* 0x000fda0000702577 */
[----:B------:R-:W-:Y:S05]  /*03c0*/  @P0 BRA `(.L_x_7) ;  /* 0x0000000400000947 */ /* 0x000fea0003800000 */
[----:B------:R-:W-:Y:S02]  /*03d0*/  ISETP.GE.AND P0, PT, R10, RZ, PT ;  /* 0x000000ff0a00720c */ /* 0x000fe40003f06270 */
[----:B------:R-:W-:-:S11]  /*03e0*/  ISETP.GE.AND P1, PT, R11, RZ, PT ;  /* 0x000000ff0b00720c */ /* 0x000fd60003f26270 */
[----:B------:R-:W-:Y:S02]  /*03f0*/  @P0 IMAD.MOV.U32 R9, RZ, RZ, RZ ;  /* 0x000000ffff090224 */ /* 0x000fe400078e00ff */
[----:B------:R-:W-:Y:S01]  /*0400*/  @!P0 FFMA R7, R0, 1.84467440737095516160e+19, RZ ;  /* 0x5f80000000078823 */ /* 0x000fe200000000ff */
[----:B------:R-:W-:Y:S02]  /*0410*/  @!P0 IMAD.MOV.U32 R9, RZ, RZ, -0x40 ;  /* 0xffffffc0ff098424 */ /* 0x000fe400078e00ff */
[----:B------:R-:W-:Y:S02]  /*0420*/  @!P1 FFMA R8, R3, 1.84467440737095516160e+19, RZ ;  /* 0x5f80000003089823 */ /* 0x000fe400000000ff */
[----:B------:R-:W-:-:S07]  /*0430*/  @!P1 VIADD R9, R9, 0x40 ;  /* 0x0000004009099836 */ /* 0x000fce0000000000 */
.L_x_3:
[----:B------:R-:W-:Y:S01]  /*0440*/  LEA R3, R6, 0xc0800000, 0x17 ;  /* 0xc080000006037811 */ /* 0x000fe200078eb8ff */
[----:B------:R-:W-:Y:S01]  /*0450*/  VIADD R5, R5, 0xffffff81 ;  /* 0xffffff8105057836 */ /* 0x000fe20000000000 */
[----:B------:R-:W-:Y:S03]  /*0460*/  BSSY.RECONVERGENT B2, `(.L_x_8) ;  /* 0x0000035000027945 */ /* 0x000fe60003800200 */
[----:B------:R-:W-:Y:S01]  /*0470*/  IMAD.IADD R3, R8, 0x1, -R3 ;  /* 0x0000000108037824 */ /* 0x000fe200078e0a03 */
[C---:B------:R-:W-:Y:S01]  /*0480*/  IADD3 R6, PT, PT, R5.reuse, 0x7f, -R6 ;  /* 0x0000007f05067810 */ /* 0x040fe20007ffe806 */
[----:B------:R-:W-:Y:S02]  /*0490*/  IMAD R0, R5, -0x800000, R7 ;  /* 0xff80000005007824 */ /* 0x000fe400078e0207 */
[----:B------:R-:W0:Y:S01]  /*04a0*/  MUFU.RCP R8, R3 ;  /* 0x0000000300087308 */ /* 0x000e220000001000 */
[----:B------:R-:W-:Y:S01]  /*04b0*/  FADD.FTZ R11, -R3, -RZ ;  /* 0x800000ff030b7221 */ /* 0x000fe20000010100 */
[----:B------:R-:W-:-:S03]  /*04c0*/  IMAD.IADD R6, R6, 0x1, R9 ;  /* 0x0000000106067824 */ /* 0x000fc600078e0209 */
[----:B0-----:R-:W-:-:S04]  /*04d0*/  FFMA R13, R8, R11, 1 ;  /* 0x3f800000080d7423 */ /* 0x001fc8000000000b */
[----:B------:R-:W-:-:S04]  /*04e0*/  FFMA R10, R8, R13, R8 ;  /* 0x0000000d080a7223 */ /* 0x000fc80000000008 */
[----:B------:R-:W-:-:S04]  /*04f0*/  FFMA R7, R0, R10, RZ ;  /* 0x0000000a00077223 */ /* 0x000fc800000000ff */
[----:B------:R-:W-:-:S04]  /*0500*/  FFMA R8, R11, R7, R0 ;  /* 0x000000070b087223 */ /* 0x000fc80000000000 */
[----:B------:R-:W-:-:S04]  /*0510*/  FFMA R7, R10, R8, R7 ;  /* 0x000000080a077223 */ /* 0x000fc80000000007 */
[----:B------:R-:W-:-:S04]  /*0520*/  FFMA R8, R11, R7, R0 ;  /* 0x000000070b087223 */ /* 0x000fc80000000000 */
[----:B------:R-:W-:-:S05]  /*0530*/  FFMA R0, R10, R8, R7 ;  /* 0x000000080a007223 */ /* 0x000fca0000000007 */
[----:B------:R-:W-:-:S04]  /*0540*/  SHF.R.U32.HI R3, RZ, 0x17, R0 ;  /* 0x00000017ff037819 */ /* 0x000fc80000011600 */
[----:B------:R-:W-:-:S05]  /*0550*/  LOP3.LUT R3, R3, 0xff, RZ, 0xc0, !PT ;  /* 0x000000ff03037812 */ /* 0x000fca00078ec0ff */
[----:B------:R-:W-:-:S04]  /*0560*/  IMAD.IADD R9, R3, 0x1, R6 ;  /* 0x0000000103097824 */ /* 0x000fc800078e0206 */
[----:B------:R-:W-:-:S05]  /*0570*/  VIADD R3, R9, 0xffffffff ;  /* 0xffffffff09037836 */ /* 0x000fca0000000000 */
[----:B------:R-:W-:-:S13]  /*0580*/  ISETP.GE.U32.AND P0, PT, R3, 0xfe, PT ;  /* 0x000000fe0300780c */ /* 0x000fda0003f06070 */
[----:B------:R-:W-:Y:S05]  /*0590*/  @!P0 BRA `(.L_x_9) ;  /* 0x0000000000808947 */ /* 0x000fea0003800000 */
[----:B------:R-:W-:-:S13]  /*05a0*/  ISETP.GT.AND P0, PT, R9, 0xfe, PT ;  /* 0x000000fe0900780c */ /* 0x000fda0003f04270 */
[----:B------:R-:W-:Y:S05]  /*05b0*/  @P0 BRA `(.L_x_10) ;  /* 0x00000000006c0947 */ /* 0x000fea0003800000 */
[----:B------:R-:W-:-:S13]  /*05c0*/  ISETP.GE.AND P0, PT, R9, 0x1, PT ;  /* 0x000000010900780c */ /* 0x000fda0003f06270 */
[----:B------:R-:W-:Y:S05]  /*05d0*/  @P0 BRA `(.L_x_11) ;  /* 0x0000000000740947 */ /* 0x000fea0003800000 */
[----:B------:R-:W-:Y:S02]  /*05e0*/  ISETP.GE.AND P0, PT, R9, -0x18, PT ;  /* 0xffffffe80900780c */ /* 0x000fe40003f06270 */
[----:B------:R-:W-:-:S11]  /*05f0*/  LOP3.LUT R0, R0, 0x80000000, RZ, 0xc0, !PT ;  /* 0x8000000000007812 */ /* 0x000fd600078ec0ff */
[----:B------:R-:W-:Y:S05]  /*0600*/  @!P0 BRA `(.L_x_11) ;  /* 0x0000000000688947 */ /* 0x000fea0003800000 */
[CCC-:B------:R-:W-:Y:S01]  /*0610*/  FFMA.RZ R3, R10.reuse, R8.reuse, R7.reuse ;  /* 0x000000080a037223 */ /* 0x1c0fe2000000c007 */
[CCC-:B------:R-:W-:Y:S01]  /*0620*/  FFMA.RM R6, R10.reuse, R8.reuse, R7.reuse ;  /* 0x000000080a067223 */ /* 0x1c0fe20000004007 */
[C---:B------:R-:W-:Y:S02]  /*0630*/  ISETP.NE.AND P2, PT, R9.reuse, RZ, PT ;  /* 0x000000ff0900720c */ /* 0x040fe40003f45270 */
[----:B------:R-:W-:Y:S02]  /*0640*/  ISETP.NE.AND P1, PT, R9, RZ, PT ;  /* 0x000000ff0900720c */ /* 0x000fe40003f25270 */
[----:B------:R-:W-:Y:S01]  /*0650*/  LOP3.LUT R5, R3, 0x7fffff, RZ, 0xc0, !PT ;  /* 0x007fffff03057812 */ /* 0x000fe200078ec0ff */
[----:B------:R-:W-:Y:S01]  /*0660*/  FFMA.RP R3, R10, R8, R7 ;  /* 0x000000080a037223 */ /* 0x000fe20000008007 */
[----:B------:R-:W-:Y:S02]  /*0670*/  VIADD R8, R9, 0x20 ;  /* 0x0000002009087836 */ /* 0x000fe40000000000 */
[----:B------:R-:W-:Y:S01]  /*0680*/  LOP3.LUT R5, R5, 0x800000, RZ, 0xfc, !PT ;  /* 0x0080000005057812 */ /* 0x000fe200078efcff */
[----:B------:R-:W-:Y:S01]  /*0690*/  IMAD.MOV R7, RZ, RZ, -R9 ;  /* 0x000000ffff077224 */ /* 0x000fe200078e0a09 */
[----:B------:R-:W-:-:S02]  /*06a0*/  FSETP.NEU.FTZ.AND P0, PT, R3, R6, PT ;  /* 0x000000060300720b */ /* 0x000fc40003f1d000 */
[----:B------:R-:W-:Y:S02]  /*06b0*/  SHF.L.U32 R8, R5, R8, RZ ;  /* 0x0000000805087219 */ /* 0x000fe400000006ff */
[----:B------:R-:W-:Y:S02]  /*06c0*/  SEL R6, R7, RZ, P2 ;  /* 0x000000ff07067207 */ /* 0x000fe40001000000 */
[----:B------:R-:W-:Y:S02]  /*06d0*/  ISETP.NE.AND P1, PT, R8, RZ, P1 ;  /* 0x000000ff0800720c */ /* 0x000fe40000f25270 */
[----:B------:R-:W-:Y:S02]  /*06e0*/  SHF.R.U32.HI R6, RZ, R6, R5 ;  /* 0x00000006ff067219 */ /* 0x000fe40000011605 */
[----:B------:R-:W-:Y:S02]  /*06f0*/  PLOP3.LUT P0, PT, P0, P1, PT, 0xf8, 0x8f ;  /* 0x00000000008f781c */ /* 0x000fe40000703f70 */
[----:B------:R-:W-:-:S02]  /*0700*/  SHF.R.U32.HI R8, RZ, 0x1, R6 ;  /* 0x00000001ff087819 */ /* 0x000fc40000011606 */
[----:B------:R-:W-:-:S04]  /*0710*/  SEL R3, RZ, 0x1, !P0 ;  /* 0x00000001ff037807 */ /* 0x000fc80004000000 */
[----:B------:R-:W-:-:S04]  /*0720*/  LOP3.LUT R3, R3, 0x1, R8, 0xf8, !PT ;  /* 0x0000000103037812 */ /* 0x000fc800078ef808 */
[----:B------:R-:W-:-:S05]  /*0730*/  LOP3.LUT R3, R3, R6, RZ, 0xc0, !PT ;  /* 0x0000000603037212 */ /* 0x000fca00078ec0ff */
[----:B------:R-:W-:-:S05]  /*0740*/  IMAD.IADD R3, R8, 0x1, R3 ;  /* 0x0000000108037824 */ /* 0x000fca00078e0203 */
[----:B------:R-:W-:Y:S01]  /*0750*/  LOP3.LUT R0, R3, R0, RZ, 0xfc, !PT ;  /* 0x0000000003007212 */ /* 0x000fe200078efcff */
[----:B------:R-:W-:Y:S06]  /*0760*/  BRA `(.L_x_11) ;  /* 0x0000000000107947 */ /* 0x000fec0003800000 */
.L_x_10:
[----:B------:R-:W-:-:S04]  /*0770*/  LOP3.LUT R0, R0, 0x80000000, RZ, 0xc0, !PT ;  /* 0x8000000000007812 */ /* 0x000fc800078ec0ff */
[----:B------:R-:W-:Y:S01]  /*0780*/  LOP3.LUT R0, R0, 0x7f800000, RZ, 0xfc, !PT ;  /* 0x7f80000000007812 */ /* 0x000fe200078efcff */
[----:B------:R-:W-:Y:S06]  /*0790*/  BRA `(.L_x_11) ;  /* 0x0000000000047947 */ /* 0x000fec0003800000 */
.L_x_9:
[----:B------:R-:W-:-:S07]  /*07a0*/  IMAD R0, R6, 0x800000, R0 ;  /* 0x0080000006007824 */ /* 0x000fce00078e0200 */
.L_x_11:
[----:B------:R-:W-:Y:S05]  /*07b0*/  BSYNC.RECONVERGENT B2 ;  /* 0x0000000000027941 */ /* 0x000fea0003800200 */
.L_x_8:
[----:B------:R-:W-:Y:S05]  /*07c0*/  BRA `(.L_x_12) ;  /* 0x0000000000207947 */ /* 0x000fea0003800000 */
.L_x_7:
[----:B------:R-:W-:-:S04]  /*07d0*/  LOP3.LUT R0, R8, 0x80000000, R7, 0x48, !PT ;  /* 0x8000000008007812 */ /* 0x000fc800078e4807 */
[----:B------:R-:W-:Y:S01]  /*07e0*/  LOP3.LUT R0, R0, 0x7f800000, RZ, 0xfc, !PT ;  /* 0x7f80000000007812 */ /* 0x000fe200078efcff */
[----:B------:R-:W-:Y:S06]  /*07f0*/  BRA `(.L_x_12) ;  /* 0x0000000000147947 */ /* 0x000fec0003800000 */
.L_x_6:
[----:B------:R-:W-:Y:S01]  /*0800*/  LOP3.LUT R0, R8, 0x80000000, R7, 0x48, !PT ;  /* 0x8000000008007812 */ /* 0x000fe200078e4807 */
[----:B------:R-:W-:Y:S06]  /*0810*/  BRA `(.L_x_12) ;  /* 0x00000000000c7947 */ /* 0x000fec0003800000 */
.L_x_5:
[----:B------:R-:W0:Y:S01]  /*0820*/  MUFU.RSQ R0, -QNAN ;  /* 0xffc0000000007908 */ /* 0x000e220000001400 */
[----:B------:R-:W-:Y:S05]  /*0830*/  BRA `(.L_x_12) ;  /* 0x0000000000047947 */ /* 0x000fea0003800000 */
.L_x_4:
[----:B------:R-:W-:-:S07]  /*0840*/  FADD.FTZ R0, R0, R3 ;  /* 0x0000000300007221 */ /* 0x000fce0000010000 */
.L_x_12:
[----:B------:R-:W-:Y:S05]  /*0850*/  BSYNC.RECONVERGENT B1 ;  /* 0x0000000000017941 */ /* 0x000fea0003800200 */
.L_x_2:
[----:B------:R-:W-:-:S04]  /*0860*/  IMAD.MOV.U32 R5, RZ, RZ, 0x0 ;  /* 0x00000000ff057424 */ /* 0x000fc800078e00ff */
[----:B0-----:R-:W-:Y:S05]  /*0870*/  RET.REL.NODEC R4 `(vector_div_kernel) ;  /* 0xfffffff404e07950 */ /* 0x001fea0003c3ffff */
.L_x_13:
[----:B------:R-:W-:-:S00]  /*0880*/  BRA `(.L_x_13) ;  /* 0xfffffffc00fc7947 */ /* 0x000fc0000383ffff */
[----:B------:R-:W-:-:S00]  /*0890*/  NOP ;  /* 0x0000000000007918 */ /* 0x000fc00000000000 */
        /* <DEDUP_REMOVED lines=14> */
.L_x_17:


//--------------------- .text.vector_sub_kernel   --------------------------
	.section	.text.vector_sub_kernel,"ax",@progbits
	.align	128
        .global         vector_sub_kernel
        .type           vector_sub_kernel,@function
        .size           vector_sub_kernel,(.L_x_19 - vector_sub_kernel)
        .other          vector_sub_kernel,@"STO_CUDA_ENTRY STV_DEFAULT"
vector_sub_kernel:
.text.vector_sub_kernel:
        /* <DEDUP_REMOVED lines=10> */
[----:B------:R-:W2:Y:S08]  /*00a0*/  LDC.64 R4, c[0x0][0x390] ;  /* 0x0000e400ff047b82 */ /* 0x000eb00000000a00 */
[----:B------:R-:W3:Y:S01]  /*00b0*/  LDC.64 R6, c[0x0][0x380] ;  /* 0x0000e000ff067b82 */ /* 0x000ee20000000a00 */
[----:B0-----:R-:W-:-:S06]  /*00c0*/  IMAD.WIDE R2, R9, 0x4, R2 ;  /* 0x0000000409027825 */ /* 0x001fcc00078e0202 */
[----:B-1----:R-:W4:Y:S01]  /*00d0*/  LDG.E R2, desc[UR4][R2.64] ;  /* 0x0000000402027981 */ /* 0x002f22000c1e1900 */
[----:B--2---:R-:W-:-:S06]  /*00e0*/  IMAD.WIDE R4, R9, 0x4, R4 ;  /* 0x0000000409047825 */ /* 0x004fcc00078e0204 */
[----:B------:R-:W4:Y:S01]  /*00f0*/  LDG.E R5, desc[UR4][R4.64] ;  /* 0x0000000404057981 */ /* 0x000f22000c1e1900 */
[----:B---3--:R-:W-:-:S04]  /*0100*/  IMAD.WIDE R6, R9, 0x4, R6 ;  /* 0x0000000409067825 */ /* 0x008fc800078e0206 */
[----:B----4-:R-:W-:-:S05]  /*0110*/  FADD R9, R2, -R5 ;  /* 0x8000000502097221 */ /* 0x010fca0000000000 */
[----:B------:R-:W-:Y:S01]  /*0120*/  STG.E desc[UR4][R6.64], R9 ;  /* 0x0000000906007986 */ /* 0x000fe2000c101904 */
[----:B------:R-:W-:Y:S05]  /*0130*/  EXIT ;  /* 0x000000000000794d */ /* 0x000fea0003800000 */
.L_x_14:
        /* <DEDUP_REMOVED lines=12> */
.L_x_19:


//--------------------- .text.vector_multiply_kernel --------------------------
	.section	.text.vector_multiply_kernel,"ax",@progbits
	.align	128
        .global         vector_multiply_kernel
        .type           vector_multiply_kernel,@function
        .size           vector_multiply_kernel,(.L_x_20 - vector_multiply_kernel)
        .other          vector_multiply_kernel,@"STO_CUDA_ENTRY STV_DEFAULT"
vector_multiply_kernel:
.text.vector_multiply_kernel:
        /* <DEDUP_REMOVED lines=17> */
[----:B----4-:R-:W-:-:S05]  /*0110*/  FMUL R9, R2, R5 ;  /* 0x0000000502097220 */ /* 0x010fca0000400000 */
[----:B------:R-:W-:Y:S01]  /*0120*/  STG.E desc[UR4][R6.64], R9 ;  /* 0x0000000906007986 */ /* 0x000fe2000c101904 */
[----:B------:R-:W-:Y:S05]  /*0130*/  EXIT ;  /* 0x000000000000794d */ /* 0x000fea0003800000 */
.L_x_15:
        /* <DEDUP_REMOVED lines=12> */
.L_x_20:


//--------------------- .text.vector_add_kernel   --------------------------
	.section	.text.vector_add_kernel,"ax",@progbits
	.align	128
        .global         vector_add_kernel
        .type           vector_add_kernel,@function
        .size           vector_add_kernel,(.L_x_21 - vector_add_kernel)
        .other          vector_add_kernel,@"STO_CUDA_ENTRY STV_DEFAULT"
vector_add_kernel:
.text.vector_add_kernel:
        /* <DEDUP_REMOVED lines=17> */
[----:B----4-:R-:W-:-:S05]  /*0110*/  FADD R9, R2, R5 ;  /* 0x0000000502097221 */ /* 0x010fca0000000000 */
[----:B------:R-:W-:Y:S01]  /*0120*/  STG.E desc[UR4][R6.64], R9 ;  /* 0x0000000906007986 */ /* 0x000fe2000c101904 */
[----:B------:R-:W-:Y:S05]  /*0130*/  EXIT ;  /* 0x000000000000794d */ /* 0x000fea0003800000 */
.L_x_16:
        /* <DEDUP_REMOVED lines=12> */
.L_x_21:


//--------------------- .nv.shared.reserved.0     --------------------------
	.section	.nv.shared.reserved.0,"aw",@nobits
	.weak		__nv_reservedSMEM_offset_0_alias
	.size		__nv_reservedSMEM_offset_0_alias, 0, 64
	.other		__nv_reservedSMEM_offset_0_alias,@"STO_CUDA_RESERVED_SHARED STV_DEFAULT"
__nv_reservedSMEM_offset_0_alias:
	.zero		0
	.zero		64


//--------------------- .nv.constant0.vector_div_kernel --------------------------
	.section	.nv.constant0.vector_div_kernel,"a",@progbits
	.sectionflags	@""
	.align	4
.nv.constant0.vector_div_kernel:
	.zero		924


//--------------------- .nv.constant0.vector_sub_kernel --------------------------
	.section	.nv.constant0.vector_sub_kernel,"a",@progbits
	.sectionflags	@""
	.align	4
.nv.constant0.vector_sub_kernel:
	.zero		924


//--------------------- .nv.constant0.vector_multiply_kernel --------------------------
	.section	.nv.constant0.vector_multiply_kernel,"a",@progbits
	.sectionflags	@""
	.align	4
.nv.constant0.vector_multiply_kernel:
	.zero		924


//--------------------- .nv.constant0.vector_add_kernel --------------------------
	.section	.nv.constant0.vector_add_kernel,"a",@progbits
	.sectionflags	@""
	.align	4
.nv.constant0.vector_add_kernel:
	.zero		924


//--------------------- SYMBOLS --------------------------

	.type		.nv.reservedSmem.offset0,@object
	.size		.nv.reservedSmem.offset0,0x4
